//
// Generated by NVIDIA NVVM Compiler
//
// Compiler Build ID: CL-36424714
// Cuda compilation tools, release 13.0, V13.0.88
// Based on NVVM 20.0.0
//

.version 9.0
.target sm_100
.address_size 64

	// .globl	_Z16matmul_kernel_v2ILi32EEvPfS0_S0_iii
// _ZZ16matmul_kernel_v2ILi32EEvPfS0_S0_iiiE2SA has been demoted
// _ZZ16matmul_kernel_v2ILi32EEvPfS0_S0_iiiE2SB has been demoted

.visible .entry _Z16matmul_kernel_v2ILi32EEvPfS0_S0_iii(
	.param .u64 .ptr .align 1 _Z16matmul_kernel_v2ILi32EEvPfS0_S0_iii_param_0,
	.param .u64 .ptr .align 1 _Z16matmul_kernel_v2ILi32EEvPfS0_S0_iii_param_1,
	.param .u64 .ptr .align 1 _Z16matmul_kernel_v2ILi32EEvPfS0_S0_iii_param_2,
	.param .u32 _Z16matmul_kernel_v2ILi32EEvPfS0_S0_iii_param_3,
	.param .u32 _Z16matmul_kernel_v2ILi32EEvPfS0_S0_iii_param_4,
	.param .u32 _Z16matmul_kernel_v2ILi32EEvPfS0_S0_iii_param_5
)
{
	.reg .pred 	%p<12>;
	.reg .b32 	%r<42>;
	.reg .b32 	%f<111>;
	.reg .b64 	%rd<13>;
	// demoted variable
	.shared .align 4 .b8 _ZZ16matmul_kernel_v2ILi32EEvPfS0_S0_iiiE2SA[4096];
	// demoted variable
	.shared .align 4 .b8 _ZZ16matmul_kernel_v2ILi32EEvPfS0_S0_iiiE2SB[4096];
	ld.param.u64 	%rd3, [_Z16matmul_kernel_v2ILi32EEvPfS0_S0_iii_param_0];
	ld.param.u64 	%rd4, [_Z16matmul_kernel_v2ILi32EEvPfS0_S0_iii_param_1];
	ld.param.u64 	%rd5, [_Z16matmul_kernel_v2ILi32EEvPfS0_S0_iii_param_2];
	ld.param.u32 	%r23, [_Z16matmul_kernel_v2ILi32EEvPfS0_S0_iii_param_3];
	ld.param.u32 	%r24, [_Z16matmul_kernel_v2ILi32EEvPfS0_S0_iii_param_4];
	ld.param.u32 	%r25, [_Z16matmul_kernel_v2ILi32EEvPfS0_S0_iii_param_5];
	mov.u32 	%r39, %tid.x;
	mov.u32 	%r26, %ctaid.x;
	mov.u32 	%r27, %ntid.x;
	mad.lo.s32 	%r2, %r26, %r27, %r39;
	mov.u32 	%r37, %tid.y;
	mov.u32 	%r28, %ctaid.y;
	mov.u32 	%r29, %ntid.y;
	mad.lo.s32 	%r4, %r28, %r29, %r37;
	setp.lt.s32 	%p1, %r24, 1;
	mov.f32 	%f110, 0f00000000;
	@%p1 bra 	$L__BB0_7;
	add.s32 	%r30, %r24, 31;
	shr.u32 	%r31, %r30, 5;
	shl.b32 	%r32, %r39, 7;
	mov.u32 	%r33, _ZZ16matmul_kernel_v2ILi32EEvPfS0_S0_iiiE2SA;
	add.s32 	%r5, %r33, %r32;
	shl.b32 	%r34, %r37, 2;
	add.s32 	%r6, %r5, %r34;
	mov.u32 	%r35, _ZZ16matmul_kernel_v2ILi32EEvPfS0_S0_iiiE2SB;
	add.s32 	%r8, %r35, %r34;
	add.s32 	%r7, %r8, %r32;
	neg.s32 	%r41, %r31;
	mad.lo.s32 	%r40, %r39, %r25, %r4;
	shl.b32 	%r11, %r25, 5;
	mad.lo.s32 	%r38, %r24, %r2, %r37;
	cvta.to.global.u64 	%rd1, %rd3;
	cvta.to.global.u64 	%rd2, %rd4;
	mov.f32 	%f110, 0f00000000;
$L__BB0_2:
	setp.ge.s32 	%p2, %r2, %r23;
	setp.ge.u32 	%p3, %r37, %r24;
	mov.f32 	%f108, 0f00000000;
	or.pred  	%p4, %p2, %p3;
	@%p4 bra 	$L__BB0_4;
	mul.wide.u32 	%rd6, %r38, 4;
	add.s64 	%rd7, %rd1, %rd6;
	ld.global.f32 	%f108, [%rd7];
$L__BB0_4:
	setp.ge.s32 	%p5, %r4, %r25;
	st.shared.f32 	[%r6], %f108;
	setp.ge.u32 	%p6, %r39, %r24;
	mov.f32 	%f109, 0f00000000;
	or.pred  	%p7, %p6, %p5;
	@%p7 bra 	$L__BB0_6;
	mul.wide.u32 	%rd8, %r40, 4;
	add.s64 	%rd9, %rd2, %rd8;
	ld.global.f32 	%f109, [%rd9];
$L__BB0_6:
	st.shared.f32 	[%r7], %f109;
	bar.sync 	0;
	ld.shared.f32 	%f12, [%r5];
	ld.shared.f32 	%f13, [%r8];
	fma.rn.f32 	%f14, %f12, %f13, %f110;
	ld.shared.f32 	%f15, [%r5+4];
	ld.shared.f32 	%f16, [%r8+128];
	fma.rn.f32 	%f17, %f15, %f16, %f14;
	ld.shared.f32 	%f18, [%r5+8];
	ld.shared.f32 	%f19, [%r8+256];
	fma.rn.f32 	%f20, %f18, %f19, %f17;
	ld.shared.f32 	%f21, [%r5+12];
	ld.shared.f32 	%f22, [%r8+384];
	fma.rn.f32 	%f23, %f21, %f22, %f20;
	ld.shared.f32 	%f24, [%r5+16];
	ld.shared.f32 	%f25, [%r8+512];
	fma.rn.f32 	%f26, %f24, %f25, %f23;
	ld.shared.f32 	%f27, [%r5+20];
	ld.shared.f32 	%f28, [%r8+640];
	fma.rn.f32 	%f29, %f27, %f28, %f26;
	ld.shared.f32 	%f30, [%r5+24];
	ld.shared.f32 	%f31, [%r8+768];
	fma.rn.f32 	%f32, %f30, %f31, %f29;
	ld.shared.f32 	%f33, [%r5+28];
	ld.shared.f32 	%f34, [%r8+896];
	fma.rn.f32 	%f35, %f33, %f34, %f32;
	ld.shared.f32 	%f36, [%r5+32];
	ld.shared.f32 	%f37, [%r8+1024];
	fma.rn.f32 	%f38, %f36, %f37, %f35;
	ld.shared.f32 	%f39, [%r5+36];
	ld.shared.f32 	%f40, [%r8+1152];
	fma.rn.f32 	%f41, %f39, %f40, %f38;
	ld.shared.f32 	%f42, [%r5+40];
	ld.shared.f32 	%f43, [%r8+1280];
	fma.rn.f32 	%f44, %f42, %f43, %f41;
	ld.shared.f32 	%f45, [%r5+44];
	ld.shared.f32 	%f46, [%r8+1408];
	fma.rn.f32 	%f47, %f45, %f46, %f44;
	ld.shared.f32 	%f48, [%r5+48];
	ld.shared.f32 	%f49, [%r8+1536];
	fma.rn.f32 	%f50, %f48, %f49, %f47;
	ld.shared.f32 	%f51, [%r5+52];
	ld.shared.f32 	%f52, [%r8+1664];
	fma.rn.f32 	%f53, %f51, %f52, %f50;
	ld.shared.f32 	%f54, [%r5+56];
	ld.shared.f32 	%f55, [%r8+1792];
	fma.rn.f32 	%f56, %f54, %f55, %f53;
	ld.shared.f32 	%f57, [%r5+60];
	ld.shared.f32 	%f58, [%r8+1920];
	fma.rn.f32 	%f59, %f57, %f58, %f56;
	ld.shared.f32 	%f60, [%r5+64];
	ld.shared.f32 	%f61, [%r8+2048];
	fma.rn.f32 	%f62, %f60, %f61, %f59;
	ld.shared.f32 	%f63, [%r5+68];
	ld.shared.f32 	%f64, [%r8+2176];
	fma.rn.f32 	%f65, %f63, %f64, %f62;
	ld.shared.f32 	%f66, [%r5+72];
	ld.shared.f32 	%f67, [%r8+2304];
	fma.rn.f32 	%f68, %f66, %f67, %f65;
	ld.shared.f32 	%f69, [%r5+76];
	ld.shared.f32 	%f70, [%r8+2432];
	fma.rn.f32 	%f71, %f69, %f70, %f68;
	ld.shared.f32 	%f72, [%r5+80];
	ld.shared.f32 	%f73, [%r8+2560];
	fma.rn.f32 	%f74, %f72, %f73, %f71;
	ld.shared.f32 	%f75, [%r5+84];
	ld.shared.f32 	%f76, [%r8+2688];
	fma.rn.f32 	%f77, %f75, %f76, %f74;
	ld.shared.f32 	%f78, [%r5+88];
	ld.shared.f32 	%f79, [%r8+2816];
	fma.rn.f32 	%f80, %f78, %f79, %f77;
	ld.shared.f32 	%f81, [%r5+92];
	ld.shared.f32 	%f82, [%r8+2944];
	fma.rn.f32 	%f83, %f81, %f82, %f80;
	ld.shared.f32 	%f84, [%r5+96];
	ld.shared.f32 	%f85, [%r8+3072];
	fma.rn.f32 	%f86, %f84, %f85, %f83;
	ld.shared.f32 	%f87, [%r5+100];
	ld.shared.f32 	%f88, [%r8+3200];
	fma.rn.f32 	%f89, %f87, %f88, %f86;
	ld.shared.f32 	%f90, [%r5+104];
	ld.shared.f32 	%f91, [%r8+3328];
	fma.rn.f32 	%f92, %f90, %f91, %f89;
	ld.shared.f32 	%f93, [%r5+108];
	ld.shared.f32 	%f94, [%r8+3456];
	fma.rn.f32 	%f95, %f93, %f94, %f92;
	ld.shared.f32 	%f96, [%r5+112];
	ld.shared.f32 	%f97, [%r8+3584];
	fma.rn.f32 	%f98, %f96, %f97, %f95;
	ld.shared.f32 	%f99, [%r5+116];
	ld.shared.f32 	%f100, [%r8+3712];
	fma.rn.f32 	%f101, %f99, %f100, %f98;
	ld.shared.f32 	%f102, [%r5+120];
	ld.shared.f32 	%f103, [%r8+3840];
	fma.rn.f32 	%f104, %f102, %f103, %f101;
	ld.shared.f32 	%f105, [%r5+124];
	ld.shared.f32 	%f106, [%r8+3968];
	fma.rn.f32 	%f110, %f105, %f106, %f104;
	bar.sync 	0;
	add.s32 	%r41, %r41, 1;
	setp.ne.s32 	%p8, %r41, 0;
	add.s32 	%r40, %r40, %r11;
	add.s32 	%r39, %r39, 32;
	add.s32 	%r38, %r38, 32;
	add.s32 	%r37, %r37, 32;
	@%p8 bra 	$L__BB0_2;
$L__BB0_7:
	setp.ge.s32 	%p9, %r2, %r23;
	setp.ge.s32 	%p10, %r4, %r25;
	or.pred  	%p11, %p9, %p10;
	@%p11 bra 	$L__BB0_9;
	mad.lo.s32 	%r36, %r25, %r2, %r4;
	cvta.to.global.u64 	%rd10, %rd5;
	mul.wide.s32 	%rd11, %r36, 4;
	add.s64 	%rd12, %rd10, %rd11;
	st.global.f32 	[%rd12], %f110;
$L__BB0_9:
	ret;

}


// ===== COMPILED SASS (sm_100) =====

	.target	sm_100

	.elftype	@"ET_EXEC"


//--------------------- .note.nv.tkinfo           --------------------------
	.section	.note.nv.tkinfo,"",@"SHT_NOTE"
	.sectionflags	@"SHF_NOTE_NV_TKINFO"
	.tkinfo
        /*0018*/ 	.word	0x00000002
        /*0030*/ 	.string	""
        /*0030*/ 	.string	"ptxas"
        /*0030*/ 	.string	"Cuda compilation tools, release 13.0, V13.0.88"
        /*0030*/ 	.string	"Build cuda_13.0.r13.0/compiler.36424714_0"
        /*0030*/ 	.string	"-arch sm_100 -m 64 "



//--------------------- .note.nv.cuinfo           --------------------------
	.section	.note.nv.cuinfo,"",@"SHT_NOTE"
	.sectionflags	@"SHF_NOTE_NV_CUINFO"
        /*0018*/ 	.short	0x0002
        /*001a*/ 	.short	0x0064
        /*001c*/ 	.short	0x0082
	.zero		2


//--------------------- .nv.info                  --------------------------
	.section	.nv.info,"",@"SHT_CUDA_INFO"
	.align	4


	//----- nvinfo : EIATTR_REGCOUNT
	.align		4
        /*0000*/ 	.byte	0x04, 0x2f
        /*0002*/ 	.short	(.L_1 - .L_0)
	.align		4
.L_0:
        /*0004*/ 	.word	index@(_Z16matmul_kernel_v2ILi32EEvPfS0_S0_iii)
        /*0008*/ 	.word	0x00000020


	//----- nvinfo : EIATTR_FRAME_SIZE
	.align		4
.L_1:
        /*000c*/ 	.byte	0x04, 0x11
        /*000e*/ 	.short	(.L_3 - .L_2)
	.align		4
.L_2:
        /*0010*/ 	.word	index@(_Z16matmul_kernel_v2ILi32EEvPfS0_S0_iii)
        /*0014*/ 	.word	0x00000000


	//----- nvinfo : EIATTR_MIN_STACK_SIZE
	.align		4
.L_3:
        /*0018*/ 	.byte	0x04, 0x12
        /*001a*/ 	.short	(.L_5 - .L_4)
	.align		4
.L_4:
        /*001c*/ 	.word	index@(_Z16matmul_kernel_v2ILi32EEvPfS0_S0_iii)
        /*0020*/ 	.word	0x00000000
.L_5:


//--------------------- .nv.compat                --------------------------
	.section	.nv.compat,"",@"SHT_CUDA_COMPAT_INFO"
	.align	4
        /*0000*/ 	.byte	0x02, 0x09, 0x00, 0x00, 0x02, 0x02, 0x01, 0x00, 0x02, 0x05, 0x05, 0x00, 0x03, 0x07, 0x01, 0x01
        /*0010*/ 	.byte	0x02, 0x03, 0x00, 0x00, 0x02, 0x06, 0x01, 0x00, 0x04, 0x0b, 0x08, 0x00, 0x09, 0x00, 0x00, 0x00
        /*0020*/ 	.byte	0x00, 0x00, 0x00, 0x00


//--------------------- .nv.info._Z16matmul_kernel_v2ILi32EEvPfS0_S0_iii --------------------------
	.section	.nv.info._Z16matmul_kernel_v2ILi32EEvPfS0_S0_iii,"",@"SHT_CUDA_INFO"
	.sectionflags	@""
	.align	4


	//----- nvinfo : EIATTR_CUDA_API_VERSION
	.align		4
        /*0000*/ 	.byte	0x04, 0x37
        /*0002*/ 	.short	(.L_7 - .L_6)
.L_6:
        /*0004*/ 	.word	0x00000082


	//----- nvinfo : EIATTR_KPARAM_INFO
	.align		4
.L_7:
        /*0008*/ 	.byte	0x04, 0x17
        /*000a*/ 	.short	(.L_9 - .L_8)
.L_8:
        /*000c*/ 	.word	0x00000000
        /*0010*/ 	.short	0x0005
        /*0012*/ 	.short	0x0020
        /*0014*/ 	.byte	0x00, 0xf0, 0x11, 0x00


	//----- nvinfo : EIATTR_KPARAM_INFO
	.align		4
.L_9:
        /*0018*/ 	.byte	0x04, 0x17
        /*001a*/ 	.short	(.L_11 - .L_10)
.L_10:
        /*001c*/ 	.word	0x00000000
        /*0020*/ 	.short	0x0004
        /*0022*/ 	.short	0x001c
        /*0024*/ 	.byte	0x00, 0xf0, 0x11, 0x00


	//----- nvinfo : EIATTR_KPARAM_INFO
	.align		4
.L_11:
        /*0028*/ 	.byte	0x04, 0x17
        /*002a*/ 	.short	(.L_13 - .L_12)
.L_12:
        /*002c*/ 	.word	0x00000000
        /*0030*/ 	.short	0x0003
        /*0032*/ 	.short	0x0018
        /*0034*/ 	.byte	0x00, 0xf0, 0x11, 0x00


	//----- nvinfo : EIATTR_KPARAM_INFO
	.align		4
.L_13:
        /*0038*/ 	.byte	0x04, 0x17
        /*003a*/ 	.short	(.L_15 - .L_14)
.L_14:
        /*003c*/ 	.word	0x00000000
        /*0040*/ 	.short	0x0002
        /*0042*/ 	.short	0x0010
        /*0044*/ 	.byte	0x00, 0xf5, 0x21, 0x00


	//----- nvinfo : EIATTR_KPARAM_INFO
	.align		4
.L_15:
        /*0048*/ 	.byte	0x04, 0x17
        /*004a*/ 	.short	(.L_17 - .L_16)
.L_16:
        /*004c*/ 	.word	0x00000000
        /*0050*/ 	.short	0x0001
        /*0052*/ 	.short	0x0008
        /*0054*/ 	.byte	0x00, 0xf5, 0x21, 0x00


	//----- nvinfo : EIATTR_KPARAM_INFO
	.align		4
.L_17:
        /*0058*/ 	.byte	0x04, 0x17
        /*005a*/ 	.short	(.L_19 - .L_18)
.L_18:
        /*005c*/ 	.word	0x00000000
        /*0060*/ 	.short	0x0000
        /*0062*/ 	.short	0x0000
        /*0064*/ 	.byte	0x00, 0xf5, 0x21, 0x00


	//----- nvinfo : EIATTR_SPARSE_MMA_MASK
	.align		4
.L_19:
        /*0068*/ 	.byte	0x03, 0x50
        /*006a*/ 	.short	0x0000


	//----- nvinfo : EIATTR_MAXREG_COUNT
	.align		4
        /*006c*/ 	.byte	0x03, 0x1b
        /*006e*/ 	.short	0x00ff


	//----- nvinfo : EIATTR_NUM_BARRIERS
	.align		4
        /*0070*/ 	.byte	0x02, 0x4c
        /*0072*/ 	.byte	0x01
	.zero		1


	//----- nvinfo : EIATTR_MERCURY_ISA_VERSION
	.align		4
        /*0074*/ 	.byte	0x03, 0x5f
        /*0076*/ 	.short	0x0101


	//----- nvinfo : EIATTR_VRC_CTA_INIT_COUNT
	.align		4
        /*0078*/ 	.byte	0x02, 0x4a
	.zero		1
	.zero		1


	//----- nvinfo : EIATTR_EXIT_INSTR_OFFSETS
	.align		4
        /*007c*/ 	.byte	0x04, 0x1c
        /*007e*/ 	.short	(.L_21 - .L_20)


	//   ....[0]....
.L_20:
        /*0080*/ 	.word	0x00000830


	//   ....[1]....
        /*0084*/ 	.word	0x00000880


	//----- nvinfo : EIATTR_CBANK_PARAM_SIZE
	.align		4
.L_21:
        /*0088*/ 	.byte	0x03, 0x19
        /*008a*/ 	.short	0x0024


	//----- nvinfo : EIATTR_PARAM_CBANK
	.align		4
        /*008c*/ 	.byte	0x04, 0x0a
        /*008e*/ 	.short	(.L_23 - .L_22)
	.align		4
.L_22:
        /*0090*/ 	.word	index@(.nv.constant0._Z16matmul_kernel_v2ILi32EEvPfS0_S0_iii)
        /*0094*/ 	.short	0x0380
        /*0096*/ 	.short	0x0024


	//----- nvinfo : EIATTR_SW_WAR
	.align		4
.L_23:
        /*0098*/ 	.byte	0x04, 0x36
        /*009a*/ 	.short	(.L_25 - .L_24)
.L_24:
        /*009c*/ 	.word	0x00000008
.L_25:


//--------------------- .nv.callgraph             --------------------------
	.section	.nv.callgraph,"",@"SHT_CUDA_CALLGRAPH"
	.align	4
	.sectionentsize	8
	.align		4
        /*0000*/ 	.word	0x00000000
	.align		4
        /*0004*/ 	.word	0xffffffff
	.align		4
        /*0008*/ 	.word	0x00000000
	.align		4
        /*000c*/ 	.word	0xfffffffe
	.align		4
        /*0010*/ 	.word	0x00000000
	.align		4
        /*0014*/ 	.word	0xfffffffd
	.align		4
        /*0018*/ 	.word	0x00000000
	.align		4
        /*001c*/ 	.word	0xfffffffc


//--------------------- .text._Z16matmul_kernel_v2ILi32EEvPfS0_S0_iii --------------------------
	.section	.text._Z16matmul_kernel_v2ILi32EEvPfS0_S0_iii,"ax",@progbits
	.align	128
        .global         _Z16matmul_kernel_v2ILi32EEvPfS0_S0_iii
        .type           _Z16matmul_kernel_v2ILi32EEvPfS0_S0_iii,@function
        .size           _Z16matmul_kernel_v2ILi32EEvPfS0_S0_iii,(.L_x_3 - _Z16matmul_kernel_v2ILi32EEvPfS0_S0_iii)
        .other          _Z16matmul_kernel_v2ILi32EEvPfS0_S0_iii,@"STO_CUDA_ENTRY STV_DEFAULT"
_Z16matmul_kernel_v2ILi32EEvPfS0_S0_iii:
.text._Z16matmul_kernel_v2ILi32EEvPfS0_S0_iii:
[----:B------:R-:W-:Y:S01]  /*0000*/  LDC R1, c[0x0][0x37c] ;  /* 0x0000df00ff017b82 */ /* 0x000fe20000000800 */
[----:B------:R-:W0:Y:S01]  /*0010*/  S2R R17, SR_TID.X ;  /* 0x0000000000117919 */ /* 0x000e220000002100 */
[----:B------:R-:W1:Y:S06]  /*0020*/  LDCU UR10, c[0x0][0x39c] ;  /* 0x00007380ff0a77ac */ /* 0x000e6c0008000800 */
[----:B------:R-:W0:Y:S01]  /*0030*/  LDC R0, c[0x0][0x360] ;  /* 0x0000d800ff007b82 */ /* 0x000e220000000800 */
[----:B------:R-:W-:Y:S01]  /*0040*/  HFMA2 R21, -RZ, RZ, 0, 0 ;  /* 0x00000000ff157431 */ /* 0x000fe200000001ff */
[----:B------:R-:W2:Y:S01]  /*0050*/  S2R R16, SR_TID.Y ;  /* 0x0000000000107919 */ /* 0x000ea20000002200 */
[----:B------:R-:W3:Y:S01]  /*0060*/  LDCU UR14, c[0x0][0x3a0] ;  /* 0x00007400ff0e77ac */ /* 0x000ee20008000800 */
[----:B------:R-:W4:Y:S04]  /*0070*/  LDCU.64 UR8, c[0x0][0x358] ;  /* 0x00006b00ff0877ac */ /* 0x000f280008000a00 */
[----:B------:R-:W0:Y:S08]  /*0080*/  S2UR UR4, SR_CTAID.X ;  /* 0x00000000000479c3 */ /* 0x000e300000002500 */
[----:B------:R-:W2:Y:S01]  /*0090*/  S2UR UR5, SR_CTAID.Y ;  /* 0x00000000000579c3 */ /* 0x000ea20000002600 */
[----:B-1----:R-:W-:-:S07]  /*00a0*/  UISETP.GE.AND UP0, UPT, UR10, 0x1, UPT ;  /* 0x000000010a00788c */ /* 0x002fce000bf06270 */
[----:B------:R-:W2:Y:S01]  /*00b0*/  LDC R3, c[0x0][0x364] ;  /* 0x0000d900ff037b82 */ /* 0x000ea20000000800 */
[----:B0-----:R-:W-:Y:S02]  /*00c0*/  IMAD R19, R0, UR4, R17 ;  /* 0x0000000400137c24 */ /* 0x001fe4000f8e0211 */
[----:B--2---:R-:W-:Y:S01]  /*00d0*/  IMAD R18, R3, UR5, R16 ;  /* 0x0000000503127c24 */ /* 0x004fe2000f8e0210 */
[----:B---34-:R-:W-:Y:S06]  /*00e0*/  BRA.U !UP0, `(.L_x_0) ;  /* 0x0000000508c47547 */ /* 0x018fec000b800000 */
[----:B------:R-:W0:Y:S01]  /*00f0*/  S2UR UR7, SR_CgaCtaId ;  /* 0x00000000000779c3 */ /* 0x000e220000008800 */
[----:B------:R-:W1:Y:S01]  /*0100*/  LDCU UR11, c[0x0][0x3a0] ;  /* 0x00007400ff0b77ac */ /* 0x000e620008000800 */
[----:B------:R-:W-:Y:S01]  /*0110*/  MOV R21, RZ ;  /* 0x000000ff00157202 */ /* 0x000fe20000000f00 */
[----:B------:R-:W-:Y:S01]  /*0120*/  IMAD R6, R19, UR10, R16 ;  /* 0x0000000a13067c24 */ /* 0x000fe2000f8e0210 */
[----:B------:R-:W-:Y:S01]  /*0130*/  UMOV UR5, 0x400 ;  /* 0x0000040000057882 */ /* 0x000fe20000000000 */
[----:B------:R-:W-:-:S03]  /*0140*/  UIADD3 UR4, UPT, UPT, UR10, 0x1f, URZ ;  /* 0x0000001f0a047890 */ /* 0x000fc6000fffe0ff */
[----:B------:R-:W2:Y:S01]  /*0150*/  LDC R0, c[0x0][0x3a0] ;  /* 0x0000e800ff007b82 */ /* 0x000ea20000000800 */
[----:B------:R-:W-:Y:S02]  /*0160*/  UIADD3 UR6, UPT, UPT, UR5, 0x1000, URZ ;  /* 0x0000100005067890 */ /* 0x000fe4000fffe0ff */
[----:B------:R-:W-:Y:S01]  /*0170*/  USHF.R.U32.HI UR4, URZ, 0x5, UR4 ;  /* 0x00000005ff047899 */ /* 0x000fe20008011604 */
[----:B------:R-:W3:Y:S03]  /*0180*/  LDCU.64 UR12, c[0x0][0x398] ;  /* 0x00007300ff0c77ac */ /* 0x000ee60008000a00 */
[----:B------:R-:W-:Y:S01]  /*0190*/  UIADD3 UR4, UPT, UPT, -UR4, URZ, URZ ;  /* 0x000000ff04047290 */ /* 0x000fe2000fffe1ff */
[----:B-1----:R-:W-:Y:S01]  /*01a0*/  IMAD R7, R17, UR11, R18 ;  /* 0x0000000b11077c24 */ /* 0x002fe2000f8e0212 */
[----:B0-----:R-:W-:Y:S02]  /*01b0*/  ULEA UR5, UR7, UR5, 0x18 ;  /* 0x0000000507057291 */ /* 0x001fe4000f8ec0ff */
[----:B------:R-:W-:-:S04]  /*01c0*/  ULEA UR6, UR7, UR6, 0x18 ;  /* 0x0000000607067291 */ /* 0x000fc8000f8ec0ff */
[C---:B------:R-:W-:Y:S02]  /*01d0*/  LEA R5, R17.reuse, UR5, 0x7 ;  /* 0x0000000511057c11 */ /* 0x040fe4000f8e38ff */
[C---:B------:R-:W-:Y:S02]  /*01e0*/  LEA R2, R16.reuse, UR6, 0x2 ;  /* 0x0000000610027c11 */ /* 0x040fe4000f8e10ff */
[----:B------:R-:W-:Y:S02]  /*01f0*/  LEA R4, R16, R5, 0x2 ;  /* 0x0000000510047211 */ /* 0x000fe400078e10ff */
[----:B---3--:R-:W-:-:S07]  /*0200*/  LEA R3, R17, R2, 0x7 ;  /* 0x0000000211037211 */ /* 0x008fce00078e38ff */
.L_x_1:
[----:B------:R-:W-:Y:S01]  /*0210*/  ISETP.GE.U32.AND P1, PT, R16, UR13, PT ;  /* 0x0000000d10007c0c */ /* 0x000fe2000bf26070 */
[----:B------:R-:W-:Y:S01]  /*0220*/  HFMA2 R24, -RZ, RZ, 0, 0 ;  /* 0x00000000ff187431 */ /* 0x000fe200000001ff */
[----:B--2---:R-:W-:Y:S02]  /*0230*/  ISETP.GE.AND P0, PT, R18, R0, PT ;  /* 0x000000001200720c */ /* 0x004fe40003f06270 */
[----:B------:R-:W-:Y:S02]  /*0240*/  ISETP.GE.OR P1, PT, R19, UR12, P1 ;  /* 0x0000000c13007c0c */ /* 0x000fe40008f26670 */
[----:B------:R-:W-:Y:S02]  /*0250*/  ISETP.GE.U32.OR P0, PT, R17, UR13, P0 ;  /* 0x0000000d11007c0c */ /* 0x000fe40008706470 */
[----:B------:R-:W-:-:S09]  /*0260*/  MOV R29, RZ ;  /* 0x000000ff001d7202 */ /* 0x000fd20000000f00 */
[----:B------:R-:W0:Y:S08]  /*0270*/  @!P1 LDC.64 R10, c[0x0][0x380] ;  /* 0x0000e000ff0a9b82 */ /* 0x000e300000000a00 */
[----:B------:R-:W1:Y:S01]  /*0280*/  @!P0 LDC.64 R8, c[0x0][0x388] ;  /* 0x0000e200ff088b82 */ /* 0x000e620000000a00 */
[----:B0-----:R-:W-:-:S05]  /*0290*/  @!P1 IMAD.WIDE.U32 R10, R6, 0x4, R10 ;  /* 0x00000004060a9825 */ /* 0x001fca00078e000a */
[----:B------:R-:W2:Y:S01]  /*02a0*/  @!P1 LDG.E R29, desc[UR8][R10.64] ;  /* 0x000000080a1d9981 */ /* 0x000ea2000c1e1900 */
[----:B-1----:R-:W-:-:S05]  /*02b0*/  @!P0 IMAD.WIDE.U32 R22, R7, 0x4, R8 ;  /* 0x0000000407168825 */ /* 0x002fca00078e0008 */
[----:B------:R-:W3:Y:S01]  /*02c0*/  @!P0 LDG.E R24, desc[UR8][R22.64] ;  /* 0x0000000816188981 */ /* 0x000ee2000c1e1900 */
[----:B------:R-:W-:-:S04]  /*02d0*/  UIADD3 UR4, UPT, UPT, UR4, 0x1, URZ ;  /* 0x0000000104047890 */ /* 0x000fc8000fffe0ff */
[----:B------:R-:W-:Y:S01]  /*02e0*/  UISETP.NE.AND UP0, UPT, UR4, URZ, UPT ;  /* 0x000000ff0400728c */ /* 0x000fe2000bf05270 */
[----:B------:R-:W-:Y:S01]  /*02f0*/  IADD3 R16, PT, PT, R16, 0x20, RZ ;  /* 0x0000002010107810 */ /* 0x000fe20007ffe0ff */
[----:B--2---:R-:W-:Y:S04]  /*0300*/  STS [R4], R29 ;  /* 0x0000001d04007388 */ /* 0x004fe80000000800 */
[----:B---3--:R-:W-:Y:S01]  /*0310*/  STS [R3], R24 ;  /* 0x0000001803007388 */ /* 0x008fe20000000800 */
[----:B------:R-:W-:Y:S06]  /*0320*/  BAR.SYNC.DEFER_BLOCKING 0x0 ;  /* 0x0000000000007b1d */ /* 0x000fec0000010000 */
[----:B------:R-:W-:Y:S04]  /*0330*/  LDS R28, [R2] ;  /* 0x00000000021c7984 */ /* 0x000fe80000000800 */
[----:B------:R-:W0:Y:S04]  /*0340*/  LDS.128 R12, [R5] ;  /* 0x00000000050c7984 */ /* 0x000e280000000c00 */
[----:B------:R-:W1:Y:S04]  /*0350*/  LDS R23, [R2+0x80] ;  /* 0x0000800002177984 */ /* 0x000e680000000800 */
[----:B------:R-:W2:Y:S04]  /*0360*/  LDS R27, [R2+0x100] ;  /* 0x00010000021b7984 */ /* 0x000ea80000000800 */
[----:B------:R-:W3:Y:S04]  /*0370*/  LDS R26, [R2+0x180] ;  /* 0x00018000021a7984 */ /* 0x000ee80000000800 */
[----:B------:R-:W-:Y:S04]  /*0380*/  LDS R25, [R2+0x200] ;  /* 0x0002000002197984 */ /* 0x000fe80000000800 */
[----:B------:R-:W4:Y:S04]  /*0390*/  LDS.128 R8, [R5+0x10] ;  /* 0x0000100005087984 */ /* 0x000f280000000c00 */
[----:B------:R-:W5:Y:S04]  /*03a0*/  LDS R20, [R2+0x280] ;  /* 0x0002800002147984 */ /* 0x000f680000000800 */
[----:B------:R-:W-:Y:S04]  /*03b0*/  LDS R24, [R2+0x380] ;  /* 0x0003800002187984 */ /* 0x000fe80000000800 */
[----:B------:R-:W-:Y:S01]  /*03c0*/  LDS R22, [R2+0x480] ;  /* 0x0004800002167984 */ /* 0x000fe20000000800 */
[----:B0-----:R-:W-:-:S03]  /*03d0*/  FFMA R12, R12, R28, R21 ;  /* 0x0000001c0c0c7223 */ /* 0x001fc60000000015 */
[----:B------:R-:W0:Y:S01]  /*03e0*/  LDS R21, [R2+0x300] ;  /* 0x0003000002157984 */ /* 0x000e220000000800 */
[----:B-1----:R-:W-:-:S03]  /*03f0*/  FFMA R12, R23, R13, R12 ;  /* 0x0000000d170c7223 */ /* 0x002fc6000000000c */
[----:B------:R-:W-:Y:S01]  /*0400*/  LDS R23, [R2+0x400] ;  /* 0x0004000002177984 */ /* 0x000fe20000000800 */
[----:B--2---:R-:W-:-:S04]  /*0410*/  FFMA R27, R27, R14, R12 ;  /* 0x0000000e1b1b7223 */ /* 0x004fc8000000000c */
[----:B---3--:R-:W-:Y:S02]  /*0420*/  FFMA R27, R26, R15, R27 ;  /* 0x0000000f1a1b7223 */ /* 0x008fe4000000001b */
[----:B------:R-:W1:Y:S04]  /*0430*/  LDS.128 R12, [R5+0x20] ;  /* 0x00002000050c7984 */ /* 0x000e680000000c00 */
[----:B------:R-:W-:Y:S01]  /*0440*/  LDS R26, [R2+0x580] ;  /* 0x00058000021a7984 */ /* 0x000fe20000000800 */
[----:B----4-:R-:W-:-:S03]  /*0450*/  FFMA R27, R8, R25, R27 ;  /* 0x00000019081b7223 */ /* 0x010fc6000000001b */
[----:B------:R-:W2:Y:S01]  /*0460*/  LDS R25, [R2+0x500] ;  /* 0x0005000002197984 */ /* 0x000ea20000000800 */
[----:B-----5:R-:W-:-:S04]  /*0470*/  FFMA R20, R20, R9, R27 ;  /* 0x0000000914147223 */ /* 0x020fc8000000001b */
[----:B0-----:R-:W-:Y:S02]  /*0480*/  FFMA R21, R21, R10, R20 ;  /* 0x0000000a15157223 */ /* 0x001fe40000000014 */
[----:B------:R-:W-:Y:S02]  /*0490*/  LDS R20, [R2+0x680] ;  /* 0x0006800002147984 */ /* 0x000fe40000000800 */
[----:B------:R-:W-:Y:S02]  /*04a0*/  FFMA R27, R24, R11, R21 ;  /* 0x0000000b181b7223 */ /* 0x000fe40000000015 */
[----:B------:R-:W-:Y:S04]  /*04b0*/  LDS R21, [R2+0x600] ;  /* 0x0006000002157984 */ /* 0x000fe80000000800 */
[----:B------:R-:W0:Y:S01]  /*04c0*/  LDS.128 R8, [R5+0x30] ;  /* 0x0000300005087984 */ /* 0x000e220000000c00 */
[----:B-1----:R-:W-:-:S03]  /*04d0*/  FFMA R27, R12, R23, R27 ;  /* 0x000000170c1b7223 */ /* 0x002fc6000000001b */
[----:B------:R-:W1:Y:S01]  /*04e0*/  LDS R23, [R2+0x700] ;  /* 0x0007000002177984 */ /* 0x000e620000000800 */
[----:B------:R-:W-:-:S03]  /*04f0*/  FFMA R22, R22, R13, R27 ;  /* 0x0000000d16167223 */ /* 0x000fc6000000001b */
[----:B------:R-:W3:Y:S01]  /*0500*/  LDS R24, [R2+0x780] ;  /* 0x0007800002187984 */ /* 0x000ee20000000800 */
[----:B--2---:R-:W-:-:S03]  /*0510*/  FFMA R25, R25, R14, R22 ;  /* 0x0000000e19197223 */ /* 0x004fc60000000016 */
[----:B------:R-:W-:Y:S01]  /*0520*/  LDS R22, [R2+0x880] ;  /* 0x0008800002167984 */ /* 0x000fe20000000800 */
[----:B------:R-:W-:-:S03]  /*0530*/  FFMA R27, R26, R15, R25 ;  /* 0x0000000f1a1b7223 */ /* 0x000fc60000000019 */
[----:B------:R-:W-:Y:S04]  /*0540*/  LDS R25, [R2+0x800] ;  /* 0x0008000002197984 */ /* 0x000fe80000000800 */
[----:B------:R-:W2:Y:S04]  /*0550*/  LDS.128 R12, [R5+0x40] ;  /* 0x00004000050c7984 */ /* 0x000ea80000000c00 */
[----:B------:R-:W-:Y:S01]  /*0560*/  LDS R26, [R2+0x980] ;  /* 0x00098000021a7984 */ /* 0x000fe20000000800 */
[----:B0-----:R-:W-:-:S03]  /*0570*/  FFMA R27, R8, R21, R27 ;  /* 0x00000015081b7223 */ /* 0x001fc6000000001b */
[----:B------:R-:W0:Y:S01]  /*0580*/  LDS R21, [R2+0x900] ;  /* 0x0009000002157984 */ /* 0x000e220000000800 */
[----:B------:R-:W-:-:S04]  /*0590*/  FFMA R20, R20, R9, R27 ;  /* 0x0000000914147223 */ /* 0x000fc8000000001b */
[----:B-1----:R-:W-:Y:S02]  /*05a0*/  FFMA R23, R23, R10, R20 ;  /* 0x0000000a17177223 */ /* 0x002fe40000000014 */
[----:B------:R-:W-:Y:S02]  /*05b0*/  LDS R20, [R2+0xa80] ;  /* 0x000a800002147984 */ /* 0x000fe40000000800 */
[----:B---3--:R-:W-:Y:S02]  /*05c0*/  FFMA R27, R24, R11, R23 ;  /* 0x0000000b181b7223 */ /* 0x008fe40000000017 */
[----:B------:R-:W-:Y:S04]  /*05d0*/  LDS R23, [R2+0xa00] ;  /* 0x000a000002177984 */ /* 0x000fe80000000800 */
[----:B------:R-:W1:Y:S01]  /*05e0*/  LDS.128 R8, [R5+0x50] ;  /* 0x0000500005087984 */ /* 0x000e620000000c00 */
[----:B--2---:R-:W-:-:S03]  /*05f0*/  FFMA R27, R12, R25, R27 ;  /* 0x000000190c1b7223 */ /* 0x004fc6000000001b */
[----:B------:R-:W2:Y:S01]  /*0600*/  LDS R25, [R2+0xb00] ;  /* 0x000b000002197984 */ /* 0x000ea20000000800 */
[----:B------:R-:W-:-:S03]  /*0610*/  FFMA R12, R22, R13, R27 ;  /* 0x0000000d160c7223 */ /* 0x000fc6000000001b */
[----:B------:R-:W3:Y:S04]  /*0620*/  LDS R22, [R2+0xb80] ;  /* 0x000b800002167984 */ /* 0x000ee80000000800 */
[----:B------:R-:W-:Y:S01]  /*0630*/  LDS R24, [R2+0xc80] ;  /* 0x000c800002187984 */ /* 0x000fe20000000800 */
[----:B0-----:R-:W-:-:S04]  /*0640*/  FFMA R21, R21, R14, R12 ;  /* 0x0000000e15157223 */ /* 0x001fc8000000000c */
[----:B------:R-:W-:Y:S02]  /*0650*/  FFMA R27, R26, R15, R21 ;  /* 0x0000000f1a1b7223 */ /* 0x000fe40000000015 */
[----:B------:R-:W-:Y:S04]  /*0660*/  LDS R21, [R2+0xc00] ;  /* 0x000c000002157984 */ /* 0x000fe80000000800 */
[----:B------:R-:W0:Y:S01]  /*0670*/  LDS.128 R12, [R5+0x60] ;  /* 0x00006000050c7984 */ /* 0x000e220000000c00 */
[----:B-1----:R-:W-:-:S04]  /*0680*/  FFMA R23, R8, R23, R27 ;  /* 0x0000001708177223 */ /* 0x002fc8000000001b */
[----:B------:R-:W-:Y:S02]  /*0690*/  FFMA R20, R20, R9, R23 ;  /* 0x0000000914147223 */ /* 0x000fe40000000017 */
[----:B------:R-:W1:Y:S02]  /*06a0*/  LDS R23, [R2+0xd00] ;  /* 0x000d000002177984 */ /* 0x000e640000000800 */
[----:B--2---:R-:W-:Y:S02]  /*06b0*/  FFMA R25, R25, R10, R20 ;  /* 0x0000000a19197223 */ /* 0x004fe40000000014 */
[----:B------:R-:W2:Y:S02]  /*06c0*/  LDS R20, [R2+0xd80] ;  /* 0x000d800002147984 */ /* 0x000ea40000000800 */
[----:B---3--:R-:W-:Y:S02]  /*06d0*/  FFMA R27, R22, R11, R25 ;  /* 0x0000000b161b7223 */ /* 0x008fe40000000019 */
[----:B------:R-:W-:Y:S04]  /*06e0*/  LDS R25, [R2+0xe00] ;  /* 0x000e000002197984 */ /* 0x000fe80000000800 */
[----:B------:R-:W3:Y:S04]  /*06f0*/  LDS.128 R8, [R5+0x70] ;  /* 0x0000700005087984 */ /* 0x000ee80000000c00 */
[----:B------:R-:W4:Y:S01]  /*0700*/  LDS R22, [R2+0xe80] ;  /* 0x000e800002167984 */ /* 0x000f220000000800 */
[----:B0-----:R-:W-:-:S03]  /*0710*/  FFMA R27, R12, R21, R27 ;  /* 0x000000150c1b7223 */ /* 0x001fc6000000001b */
[----:B------:R-:W0:Y:S04]  /*0720*/  LDS R21, [R2+0xf00] ;  /* 0x000f000002157984 */ /* 0x000e280000000800 */
[----:B------:R-:W5:Y:S01]  /*0730*/  LDS R12, [R2+0xf80] ;  /* 0x000f8000020c7984 */ /* 0x000f620000000800 */
[----:B------:R-:W-:-:S04]  /*0740*/  FFMA R24, R24, R13, R27 ;  /* 0x0000000d18187223 */ /* 0x000fc8000000001b */
[----:B-1----:R-:W-:-:S04]  /*0750*/  FFMA R23, R23, R14, R24 ;  /* 0x0000000e17177223 */ /* 0x002fc80000000018 */
[----:B--2---:R-:W-:-:S04]  /*0760*/  FFMA R15, R20, R15, R23 ;  /* 0x0000000f140f7223 */ /* 0x004fc80000000017 */
[----:B---3--:R-:W-:-:S04]  /*0770*/  FFMA R15, R8, R25, R15 ;  /* 0x00000019080f7223 */ /* 0x008fc8000000000f */
[----:B----4-:R-:W-:Y:S01]  /*0780*/  FFMA R22, R22, R9, R15 ;  /* 0x0000000916167223 */ /* 0x010fe2000000000f */
[----:B------:R-:W-:Y:S02]  /*0790*/  IADD3 R17, PT, PT, R17, 0x20, RZ ;  /* 0x0000002011117810 */ /* 0x000fe40007ffe0ff */
[----:B------:R-:W-:Y:S02]  /*07a0*/  IADD3 R6, PT, PT, R6, 0x20, RZ ;  /* 0x0000002006067810 */ /* 0x000fe40007ffe0ff */
[----:B------:R-:W-:Y:S01]  /*07b0*/  LEA R7, R0, R7, 0x5 ;  /* 0x0000000700077211 */ /* 0x000fe200078e28ff */
[----:B0-----:R-:W-:-:S04]  /*07c0*/  FFMA R21, R21, R10, R22 ;  /* 0x0000000a15157223 */ /* 0x001fc80000000016 */
[----:B-----5:R-:W-:Y:S01]  /*07d0*/  FFMA R21, R12, R11, R21 ;  /* 0x0000000b0c157223 */ /* 0x020fe20000000015 */
[----:B------:R-:W-:Y:S06]  /*07e0*/  BAR.SYNC.DEFER_BLOCKING 0x0 ;  /* 0x0000000000007b1d */ /* 0x000fec0000010000 */
[----:B------:R-:W-:Y:S05]  /*07f0*/  BRA.U UP0, `(.L_x_1) ;  /* 0xfffffff900847547 */ /* 0x000fea000b83ffff */
.L_x_0:
[----:B------:R-:W0:Y:S01]  /*0800*/  LDCU UR4, c[0x0][0x398] ;  /* 0x00007300ff0477ac */ /* 0x000e220008000800 */
[----:B------:R-:W-:-:S04]  /*0810*/  ISETP.GE.AND P0, PT, R18, UR14, PT ;  /* 0x0000000e12007c0c */ /* 0x000fc8000bf06270 */
[----:B0-----:R-:W-:-:S13]  /*0820*/  ISETP.GE.OR P0, PT, R19, UR4, P0 ;  /* 0x0000000413007c0c */ /* 0x001fda0008706670 */
[----:B------:R-:W-:Y:S05]  /*0830*/  @P0 EXIT ;  /* 0x000000000000094d */ /* 0x000fea0003800000 */
[----:B------:R-:W0:Y:S01]  /*0840*/  LDC.64 R2, c[0x0][0x390] ;  /* 0x0000e400ff027b82 */ /* 0x000e220000000a00 */
[----:B------:R-:W-:-:S04]  /*0850*/  IMAD R19, R19, UR14, R18 ;  /* 0x0000000e13137c24 */ /* 0x000fc8000f8e0212 */
[----:B0-----:R-:W-:-:S05]  /*0860*/  IMAD.WIDE R2, R19, 0x4, R2 ;  /* 0x0000000413027825 */ /* 0x001fca00078e0202 */
[----:B------:R-:W-:Y:S01]  /*0870*/  STG.E desc[UR8][R2.64], R21 ;  /* 0x0000001502007986 */ /* 0x000fe2000c101908 */
[----:B------:R-:W-:Y:S05]  /*0880*/  EXIT ;  /* 0x000000000000794d */ /* 0x000fea0003800000 */
.L_x_2:
[----:B------:R-:W-:-:S00]  /*0890*/  BRA `(.L_x_2) ;  /* 0xfffffffc00fc7947 */ /* 0x000fc0000383ffff */
[----:B------:R-:W-:-:S00]  /*08a0*/  NOP ;  /* 0x0000000000007918 */ /* 0x000fc00000000000 */
        /* <DEDUP_REMOVED lines=13> */
.L_x_3:


//--------------------- .nv.shared._Z16matmul_kernel_v2ILi32EEvPfS0_S0_iii --------------------------
	.section	.nv.shared._Z16matmul_kernel_v2ILi32EEvPfS0_S0_iii,"aw",@nobits
	.sectionflags	@""
	.align	4
.nv.shared._Z16matmul_kernel_v2ILi32EEvPfS0_S0_iii:
	.zero		9216


//--------------------- .nv.shared.reserved.0     --------------------------
	.section	.nv.shared.reserved.0,"aw",@nobits
	.weak		__nv_reservedSMEM_offset_0_alias
	.size		__nv_reservedSMEM_offset_0_alias, 0, 64
	.other		__nv_reservedSMEM_offset_0_alias,@"STO_CUDA_RESERVED_SHARED STV_DEFAULT"
__nv_reservedSMEM_offset_0_alias:
	.zero		0
	.zero		64


//--------------------- .nv.constant0._Z16matmul_kernel_v2ILi32EEvPfS0_S0_iii --------------------------
	.section	.nv.constant0._Z16matmul_kernel_v2ILi32EEvPfS0_S0_iii,"a",@progbits
	.sectionflags	@""
	.align	4
.nv.constant0._Z16matmul_kernel_v2ILi32EEvPfS0_S0_iii:
	.zero		932


//--------------------- SYMBOLS --------------------------

	.type		.nv.reservedSmem.offset0,@object
	.size		.nv.reservedSmem.offset0,0x4
	.type		.nv.reservedSmem.cap,@object
	.size		.nv.reservedSmem.cap,0x4
